//
// Generated by NVIDIA NVVM Compiler
//
// Compiler Build ID: CL-36424714
// Cuda compilation tools, release 13.0, V13.0.88
// Based on NVVM 20.0.0
//

.version 9.0
.target sm_100
.address_size 64

	// .globl	tanh_forward

.visible .entry tanh_forward(
	.param .u64 .ptr .align 1 tanh_forward_param_0,
	.param .u64 .ptr .align 1 tanh_forward_param_1,
	.param .u32 tanh_forward_param_2
)
{
	.reg .pred 	%p<4>;
	.reg .b32 	%r<6>;
	.reg .b32 	%f<17>;
	.reg .b64 	%rd<8>;

	ld.param.u64 	%rd1, [tanh_forward_param_0];
	ld.param.u64 	%rd2, [tanh_forward_param_1];
	ld.param.u32 	%r2, [tanh_forward_param_2];
	mov.u32 	%r3, %ctaid.x;
	mov.u32 	%r4, %ntid.x;
	mov.u32 	%r5, %tid.x;
	mad.lo.s32 	%r1, %r3, %r4, %r5;
	setp.ge.s32 	%p1, %r1, %r2;
	@%p1 bra 	$L__BB0_2;
	cvta.to.global.u64 	%rd3, %rd1;
	cvta.to.global.u64 	%rd4, %rd2;
	mul.wide.s32 	%rd5, %r1, 4;
	add.s64 	%rd6, %rd3, %rd5;
	ld.global.f32 	%f1, [%rd6];
	abs.f32 	%f2, %f1;
	mul.f32 	%f3, %f2, 0f4038AA3B;
	ex2.approx.ftz.f32 	%f4, %f3;
	add.f32 	%f5, %f4, 0f3F800000;
	rcp.approx.ftz.f32 	%f6, %f5;
	fma.rn.f32 	%f7, %f6, 0fC0000000, 0f3F800000;
	setp.ge.f32 	%p2, %f2, 0f41102CB4;
	selp.f32 	%f8, 0f3F800000, %f7, %p2;
	copysign.f32 	%f9, %f1, %f8;
	mul.f32 	%f10, %f1, %f1;
	fma.rn.f32 	%f11, %f10, 0f3C80F082, 0fBD563CAE;
	fma.rn.f32 	%f12, %f11, %f10, 0f3E085941;
	fma.rn.f32 	%f13, %f12, %f10, 0fBEAAA9ED;
	fma.rn.f32 	%f14, %f13, %f10, 0f00000000;
	fma.rn.f32 	%f15, %f14, %f1, %f1;
	setp.ge.f32 	%p3, %f2, 0f3F19999A;
	selp.f32 	%f16, %f9, %f15, %p3;
	add.s64 	%rd7, %rd4, %rd5;
	st.global.f32 	[%rd7], %f16;
$L__BB0_2:
	ret;

}


// ===== COMPILED SASS (sm_100) =====

	.target	sm_100

	.elftype	@"ET_EXEC"


//--------------------- .note.nv.tkinfo           --------------------------
	.section	.note.nv.tkinfo,"",@"SHT_NOTE"
	.sectionflags	@"SHF_NOTE_NV_TKINFO"
	.tkinfo
        /*0018*/ 	.word	0x00000002
        /*0030*/ 	.string	""
        /*0030*/ 	.string	"ptxas"
        /*0030*/ 	.string	"Cuda compilation tools, release 13.0, V13.0.88"
        /*0030*/ 	.string	"Build cuda_13.0.r13.0/compiler.36424714_0"
        /*0030*/ 	.string	"-arch sm_100 -m 64 "



//--------------------- .note.nv.cuinfo           --------------------------
	.section	.note.nv.cuinfo,"",@"SHT_NOTE"
	.sectionflags	@"SHF_NOTE_NV_CUINFO"
        /*0018*/ 	.short	0x0002
        /*001a*/ 	.short	0x0064
        /*001c*/ 	.short	0x0082
	.zero		2


//--------------------- .nv.info                  --------------------------
	.section	.nv.info,"",@"SHT_CUDA_INFO"
	.align	4


	//----- nvinfo : EIATTR_REGCOUNT
	.align		4
        /*0000*/ 	.byte	0x04, 0x2f
        /*0002*/ 	.short	(.L_1 - .L_0)
	.align		4
.L_0:
        /*0004*/ 	.word	index@(tanh_forward)
        /*0008*/ 	.word	0x0000000e


	//----- nvinfo : EIATTR_FRAME_SIZE
	.align		4
.L_1:
        /*000c*/ 	.byte	0x04, 0x11
        /*000e*/ 	.short	(.L_3 - .L_2)
	.align		4
.L_2:
        /*0010*/ 	.word	index@(tanh_forward)
        /*0014*/ 	.word	0x00000000


	//----- nvinfo : EIATTR_MIN_STACK_SIZE
	.align		4
.L_3:
        /*0018*/ 	.byte	0x04, 0x12
        /*001a*/ 	.short	(.L_5 - .L_4)
	.align		4
.L_4:
        /*001c*/ 	.word	index@(tanh_forward)
        /*0020*/ 	.word	0x00000000
.L_5:


//--------------------- .nv.compat                --------------------------
	.section	.nv.compat,"",@"SHT_CUDA_COMPAT_INFO"
	.align	4
        /*0000*/ 	.byte	0x02, 0x09, 0x00, 0x00, 0x02, 0x02, 0x01, 0x00, 0x02, 0x05, 0x05, 0x00, 0x03, 0x07, 0x01, 0x01
        /*0010*/ 	.byte	0x02, 0x03, 0x00, 0x00, 0x02, 0x06, 0x01, 0x00, 0x04, 0x0b, 0x08, 0x00, 0x01, 0x00, 0x00, 0x00
        /*0020*/ 	.byte	0x00, 0x00, 0x00, 0x00


//--------------------- .nv.info.tanh_forward     --------------------------
	.section	.nv.info.tanh_forward,"",@"SHT_CUDA_INFO"
	.sectionflags	@""
	.align	4


	//----- nvinfo : EIATTR_CUDA_API_VERSION
	.align		4
        /*0000*/ 	.byte	0x04, 0x37
        /*0002*/ 	.short	(.L_7 - .L_6)
.L_6:
        /*0004*/ 	.word	0x00000082


	//----- nvinfo : EIATTR_KPARAM_INFO
	.align		4
.L_7:
        /*0008*/ 	.byte	0x04, 0x17
        /*000a*/ 	.short	(.L_9 - .L_8)
.L_8:
        /*000c*/ 	.word	0x00000000
        /*0010*/ 	.short	0x0002
        /*0012*/ 	.short	0x0010
        /*0014*/ 	.byte	0x00, 0xf0, 0x11, 0x00


	//----- nvinfo : EIATTR_KPARAM_INFO
	.align		4
.L_9:
        /*0018*/ 	.byte	0x04, 0x17
        /*001a*/ 	.short	(.L_11 - .L_10)
.L_10:
        /*001c*/ 	.word	0x00000000
        /*0020*/ 	.short	0x0001
        /*0022*/ 	.short	0x0008
        /*0024*/ 	.byte	0x00, 0xf5, 0x21, 0x00


	//----- nvinfo : EIATTR_KPARAM_INFO
	.align		4
.L_11:
        /*0028*/ 	.byte	0x04, 0x17
        /*002a*/ 	.short	(.L_13 - .L_12)
.L_12:
        /*002c*/ 	.word	0x00000000
        /*0030*/ 	.short	0x0000
        /*0032*/ 	.short	0x0000
        /*0034*/ 	.byte	0x00, 0xf5, 0x21, 0x00


	//----- nvinfo : EIATTR_SPARSE_MMA_MASK
	.align		4
.L_13:
        /*0038*/ 	.byte	0x03, 0x50
        /*003a*/ 	.short	0x0000


	//----- nvinfo : EIATTR_MAXREG_COUNT
	.align		4
        /*003c*/ 	.byte	0x03, 0x1b
        /*003e*/ 	.short	0x00ff


	//----- nvinfo : EIATTR_MERCURY_ISA_VERSION
	.align		4
        /*0040*/ 	.byte	0x03, 0x5f
        /*0042*/ 	.short	0x0101


	//----- nvinfo : EIATTR_VRC_CTA_INIT_COUNT
	.align		4
        /*0044*/ 	.byte	0x02, 0x4a
	.zero		1
	.zero		1


	//----- nvinfo : EIATTR_EXIT_INSTR_OFFSETS
	.align		4
        /*0048*/ 	.byte	0x04, 0x1c
        /*004a*/ 	.short	(.L_15 - .L_14)


	//   ....[0]....
.L_14:
        /*004c*/ 	.word	0x00000070


	//   ....[1]....
        /*0050*/ 	.word	0x00000200


	//----- nvinfo : EIATTR_CBANK_PARAM_SIZE
	.align		4
.L_15:
        /*0054*/ 	.byte	0x03, 0x19
        /*0056*/ 	.short	0x0014


	//----- nvinfo : EIATTR_PARAM_CBANK
	.align		4
        /*0058*/ 	.byte	0x04, 0x0a
        /*005a*/ 	.short	(.L_17 - .L_16)
	.align		4
.L_16:
        /*005c*/ 	.word	index@(.nv.constant0.tanh_forward)
        /*0060*/ 	.short	0x0380
        /*0062*/ 	.short	0x0014


	//----- nvinfo : EIATTR_SW_WAR
	.align		4
.L_17:
        /*0064*/ 	.byte	0x04, 0x36
        /*0066*/ 	.short	(.L_19 - .L_18)
.L_18:
        /*0068*/ 	.word	0x00000008
.L_19:


//--------------------- .nv.callgraph             --------------------------
	.section	.nv.callgraph,"",@"SHT_CUDA_CALLGRAPH"
	.align	4
	.sectionentsize	8
	.align		4
        /*0000*/ 	.word	0x00000000
	.align		4
        /*0004*/ 	.word	0xffffffff
	.align		4
        /*0008*/ 	.word	0x00000000
	.align		4
        /*000c*/ 	.word	0xfffffffe
	.align		4
        /*0010*/ 	.word	0x00000000
	.align		4
        /*0014*/ 	.word	0xfffffffd
	.align		4
        /*0018*/ 	.word	0x00000000
	.align		4
        /*001c*/ 	.word	0xfffffffc


//--------------------- .text.tanh_forward        --------------------------
	.section	.text.tanh_forward,"ax",@progbits
	.align	128
        .global         tanh_forward
        .type           tanh_forward,@function
        .size           tanh_forward,(.L_x_1 - tanh_forward)
        .other          tanh_forward,@"STO_CUDA_ENTRY STV_DEFAULT"
tanh_forward:
.text.tanh_forward:
[----:B------:R-:W-:Y:S01]  /*0000*/  LDC R1, c[0x0][0x37c] ;  /* 0x0000df00ff017b82 */ /* 0x000fe20000000800 */
[----:B------:R-:W0:Y:S07]  /*0010*/  S2R R0, SR_TID.X ;  /* 0x0000000000007919 */ /* 0x000e2e0000002100 */
[----:B------:R-:W0:Y:S01]  /*0020*/  S2UR UR4, SR_CTAID.X ;  /* 0x00000000000479c3 */ /* 0x000e220000002500 */
[----:B------:R-:W1:Y:S07]  /*0030*/  LDCU UR5, c[0x0][0x390] ;  /* 0x00007200ff0577ac */ /* 0x000e6e0008000800 */
[----:B------:R-:W0:Y:S02]  /*0040*/  LDC R7, c[0x0][0x360] ;  /* 0x0000d800ff077b82 */ /* 0x000e240000000800 */
[----:B0-----:R-:W-:-:S05]  /*0050*/  IMAD R7, R7, UR4, R0 ;  /* 0x0000000407077c24 */ /* 0x001fca000f8e0200 */
[----:B-1----:R-:W-:-:S13]  /*0060*/  ISETP.GE.AND P0, PT, R7, UR5, PT ;  /* 0x0000000507007c0c */ /* 0x002fda000bf06270 */
[----:B------:R-:W-:Y:S05]  /*0070*/  @P0 EXIT ;  /* 0x000000000000094d */ /* 0x000fea0003800000 */
[----:B------:R-:W0:Y:S01]  /*0080*/  LDC.64 R2, c[0x0][0x380] ;  /* 0x0000e000ff027b82 */ /* 0x000e220000000a00 */
[----:B------:R-:W1:Y:S07]  /*0090*/  LDCU.64 UR4, c[0x0][0x358] ;  /* 0x00006b00ff0477ac */ /* 0x000e6e0008000a00 */
[----:B------:R-:W2:Y:S01]  /*00a0*/  LDC.64 R4, c[0x0][0x388] ;  /* 0x0000e200ff047b82 */ /* 0x000ea20000000a00 */
[----:B0-----:R-:W-:-:S05]  /*00b0*/  IMAD.WIDE R2, R7, 0x4, R2 ;  /* 0x0000000407027825 */ /* 0x001fca00078e0202 */
[----:B-1----:R2:W3:Y:S01]  /*00c0*/  LDG.E R6, desc[UR4][R2.64] ;  /* 0x0000000402067981 */ /* 0x0024e2000c1e1900 */
[----:B------:R-:W-:Y:S01]  /*00d0*/  MOV R10, 0x3c80f082 ;  /* 0x3c80f082000a7802 */ /* 0x000fe20000000f00 */
[----:B------:R-:W-:Y:S02]  /*00e0*/  HFMA2 R9, -RZ, RZ, 1.875, 0 ;  /* 0x3f800000ff097431 */ /* 0x000fe400000001ff */
[----:B--2---:R-:W-:-:S04]  /*00f0*/  IMAD.WIDE R2, R7, 0x4, R4 ;  /* 0x0000000407027825 */ /* 0x004fc800078e0204 */
[C---:B---3--:R-:W-:Y:S01]  /*0100*/  FMUL R0, |R6|.reuse, 2.8853900432586669922 ;  /* 0x4038aa3b06007820 */ /* 0x048fe20000400200 */
[C---:B------:R-:W-:Y:S01]  /*0110*/  FMUL R11, R6.reuse, R6 ;  /* 0x00000006060b7220 */ /* 0x040fe20000400000 */
[C---:B------:R-:W-:Y:S02]  /*0120*/  FSETP.GE.AND P1, PT, |R6|.reuse, 0.60000002384185791016, PT ;  /* 0x3f19999a0600780b */ /* 0x040fe40003f26200 */
[----:B------:R-:W-:Y:S01]  /*0130*/  FSETP.GE.AND P0, PT, |R6|, 9.010913848876953125, PT ;  /* 0x41102cb40600780b */ /* 0x000fe20003f06200 */
[C---:B------:R-:W-:Y:S01]  /*0140*/  FFMA R10, R11.reuse, R10, -0.052303962409496307373 ;  /* 0xbd563cae0b0a7423 */ /* 0x040fe2000000000a */
[----:B------:R-:W0:Y:S02]  /*0150*/  MUFU.EX2 R0, R0 ;  /* 0x0000000000007308 */ /* 0x000e240000000800 */
[----:B0-----:R-:W-:Y:S01]  /*0160*/  FADD R8, R0, 1 ;  /* 0x3f80000000087421 */ /* 0x001fe20000000000 */
[----:B------:R-:W-:-:S04]  /*0170*/  FFMA R0, R11, R10, 0.1331529766321182251 ;  /* 0x3e0859410b007423 */ /* 0x000fc8000000000a */
[C---:B------:R-:W-:Y:S01]  /*0180*/  FFMA R0, R11.reuse, R0, -0.33332768082618713379 ;  /* 0xbeaaa9ed0b007423 */ /* 0x040fe20000000000 */
[----:B------:R-:W0:Y:S03]  /*0190*/  MUFU.RCP R8, R8 ;  /* 0x0000000800087308 */ /* 0x000e260000001000 */
[----:B------:R-:W-:Y:S01]  /*01a0*/  FFMA R11, R11, R0, RZ ;  /* 0x000000000b0b7223 */ /* 0x000fe200000000ff */
[----:B0-----:R-:W-:-:S05]  /*01b0*/  FFMA R9, R8, -2, R9 ;  /* 0xc000000008097823 */ /* 0x001fca0000000009 */
[----:B------:R-:W-:-:S04]  /*01c0*/  FSEL R9, R9, 1, !P0 ;  /* 0x3f80000009097808 */ /* 0x000fc80004000000 */
[--C-:B------:R-:W-:Y:S01]  /*01d0*/  LOP3.LUT R9, R9, 0x80000000, R6.reuse, 0xb8, !PT ;  /* 0x8000000009097812 */ /* 0x100fe200078eb806 */
[----:B------:R-:W-:-:S05]  /*01e0*/  @!P1 FFMA R9, R6, R11, R6 ;  /* 0x0000000b06099223 */ /* 0x000fca0000000006 */
[----:B------:R-:W-:Y:S01]  /*01f0*/  STG.E desc[UR4][R2.64], R9 ;  /* 0x0000000902007986 */ /* 0x000fe2000c101904 */
[----:B------:R-:W-:Y:S05]  /*0200*/  EXIT ;  /* 0x000000000000794d */ /* 0x000fea0003800000 */
.L_x_0:
[----:B------:R-:W-:-:S00]  /*0210*/  BRA `(.L_x_0) ;  /* 0xfffffffc00fc7947 */ /* 0x000fc0000383ffff */
[----:B------:R-:W-:-:S00]  /*0220*/  NOP ;  /* 0x0000000000007918 */ /* 0x000fc00000000000 */
        /* <DEDUP_REMOVED lines=13> */
.L_x_1:


//--------------------- .nv.shared.reserved.0     --------------------------
	.section	.nv.shared.reserved.0,"aw",@nobits
	.weak		__nv_reservedSMEM_offset_0_alias
	.size		__nv_reservedSMEM_offset_0_alias, 0, 64
	.other		__nv_reservedSMEM_offset_0_alias,@"STO_CUDA_RESERVED_SHARED STV_DEFAULT"
__nv_reservedSMEM_offset_0_alias:
	.zero		0
	.zero		64


//--------------------- .nv.constant0.tanh_forward --------------------------
	.section	.nv.constant0.tanh_forward,"a",@progbits
	.sectionflags	@""
	.align	4
.nv.constant0.tanh_forward:
	.zero		916


//--------------------- SYMBOLS --------------------------

	.type		.nv.reservedSmem.offset0,@object
	.size		.nv.reservedSmem.offset0,0x4
